//
// Generated by NVIDIA NVVM Compiler
//
// Compiler Build ID: CL-36424714
// Cuda compilation tools, release 13.0, V13.0.88
// Based on NVVM 20.0.0
//

.version 9.0
.target sm_100
.address_size 64

	// .globl	_Z17mem_transfer_testPi
.extern .func  (.param .b32 func_retval0) vprintf
(
	.param .b64 vprintf_param_0,
	.param .b64 vprintf_param_1
)
;
.global .align 1 .b8 $str[39] = {116, 104, 114, 101, 97, 100, 32, 73, 68, 58, 32, 37, 100, 44, 32, 103, 114, 105, 100, 32, 73, 68, 58, 32, 37, 100, 44, 32, 118, 97, 108, 117, 101, 58, 32, 37, 100, 10};

.visible .entry _Z17mem_transfer_testPi(
	.param .u64 .ptr .align 1 _Z17mem_transfer_testPi_param_0
)
{
	.local .align 8 .b8 	__local_depot0[16];
	.reg .b64 	%SP;
	.reg .b64 	%SPL;
	.reg .b32 	%r<8>;
	.reg .b64 	%rd<9>;

	mov.u64 	%SPL, __local_depot0;
	cvta.local.u64 	%SP, %SPL;
	ld.param.u64 	%rd1, [_Z17mem_transfer_testPi_param_0];
	cvta.to.global.u64 	%rd2, %rd1;
	add.u64 	%rd3, %SP, 0;
	add.u64 	%rd4, %SPL, 0;
	mov.u32 	%r1, %ctaid.x;
	mov.u32 	%r2, %ntid.x;
	mov.u32 	%r3, %tid.x;
	mad.lo.s32 	%r4, %r1, %r2, %r3;
	mul.wide.s32 	%rd5, %r4, 4;
	add.s64 	%rd6, %rd2, %rd5;
	ld.global.u32 	%r5, [%rd6];
	st.local.v2.u32 	[%rd4], {%r3, %r4};
	st.local.u32 	[%rd4+8], %r5;
	mov.u64 	%rd7, $str;
	cvta.global.u64 	%rd8, %rd7;
	{ // callseq 0, 0
	.param .b64 param0;
	st.param.b64 	[param0], %rd8;
	.param .b64 param1;
	st.param.b64 	[param1], %rd3;
	.param .b32 retval0;
	call.uni (retval0), 
	vprintf, 
	(
	param0, 
	param1
	);
	ld.param.b32 	%r6, [retval0];
	} // callseq 0
	ret;

}
	// .globl	_Z18mem_transfer_test2Pii
.visible .entry _Z18mem_transfer_test2Pii(
	.param .u64 .ptr .align 1 _Z18mem_transfer_test2Pii_param_0,
	.param .u32 _Z18mem_transfer_test2Pii_param_1
)
{
	.local .align 8 .b8 	__local_depot1[16];
	.reg .b64 	%SP;
	.reg .b64 	%SPL;
	.reg .pred 	%p<2>;
	.reg .b32 	%r<9>;
	.reg .b64 	%rd<9>;

	mov.u64 	%SPL, __local_depot1;
	cvta.local.u64 	%SP, %SPL;
	ld.param.u64 	%rd1, [_Z18mem_transfer_test2Pii_param_0];
	ld.param.u32 	%r3, [_Z18mem_transfer_test2Pii_param_1];
	mov.u32 	%r4, %ctaid.x;
	mov.u32 	%r5, %ntid.x;
	mov.u32 	%r1, %tid.x;
	mad.lo.s32 	%r2, %r4, %r5, %r1;
	setp.ge.s32 	%p1, %r2, %r3;
	@%p1 bra 	$L__BB1_2;
	add.u64 	%rd2, %SP, 0;
	add.u64 	%rd3, %SPL, 0;
	cvta.to.global.u64 	%rd4, %rd1;
	mul.wide.s32 	%rd5, %r2, 4;
	add.s64 	%rd6, %rd4, %rd5;
	ld.global.u32 	%r6, [%rd6];
	st.local.v2.u32 	[%rd3], {%r1, %r2};
	st.local.u32 	[%rd3+8], %r6;
	mov.u64 	%rd7, $str;
	cvta.global.u64 	%rd8, %rd7;
	{ // callseq 1, 0
	.param .b64 param0;
	st.param.b64 	[param0], %rd8;
	.param .b64 param1;
	st.param.b64 	[param1], %rd2;
	.param .b32 retval0;
	call.uni (retval0), 
	vprintf, 
	(
	param0, 
	param1
	);
	ld.param.b32 	%r7, [retval0];
	} // callseq 1
$L__BB1_2:
	ret;

}


// ===== COMPILED SASS (sm_100) =====

	.target	sm_100

	.elftype	@"ET_EXEC"


//--------------------- .note.nv.tkinfo           --------------------------
	.section	.note.nv.tkinfo,"",@"SHT_NOTE"
	.sectionflags	@"SHF_NOTE_NV_TKINFO"
	.tkinfo
        /*0018*/ 	.word	0x00000002
        /*0030*/ 	.string	""
        /*0030*/ 	.string	"ptxas"
        /*0030*/ 	.string	"Cuda compilation tools, release 13.0, V13.0.88"
        /*0030*/ 	.string	"Build cuda_13.0.r13.0/compiler.36424714_0"
        /*0030*/ 	.string	"-arch sm_100 -m 64 "



//--------------------- .note.nv.cuinfo           --------------------------
	.section	.note.nv.cuinfo,"",@"SHT_NOTE"
	.sectionflags	@"SHF_NOTE_NV_CUINFO"
        /*0018*/ 	.short	0x0002
        /*001a*/ 	.short	0x0064
        /*001c*/ 	.short	0x0082
	.zero		2


//--------------------- .nv.info                  --------------------------
	.section	.nv.info,"",@"SHT_CUDA_INFO"
	.align	4


	//----- nvinfo : EIATTR_REGCOUNT
	.align		4
        /*0000*/ 	.byte	0x04, 0x2f
        /*0002*/ 	.short	(.L_2 - .L_1)
	.align		4
.L_1:
        /*0004*/ 	.word	index@(_Z17mem_transfer_testPi)
        /*0008*/ 	.word	0x00000018


	//----- nvinfo : EIATTR_FRAME_SIZE
	.align		4
.L_2:
        /*000c*/ 	.byte	0x04, 0x11
        /*000e*/ 	.short	(.L_4 - .L_3)
	.align		4
.L_3:
        /*0010*/ 	.word	index@(_Z17mem_transfer_testPi)
        /*0014*/ 	.word	0x00000010


	//----- nvinfo : EIATTR_REGCOUNT
	.align		4
.L_4:
        /*0018*/ 	.byte	0x04, 0x2f
        /*001a*/ 	.short	(.L_6 - .L_5)
	.align		4
.L_5:
        /*001c*/ 	.word	index@(_Z18mem_transfer_test2Pii)
        /*0020*/ 	.word	0x00000018


	//----- nvinfo : EIATTR_FRAME_SIZE
	.align		4
.L_6:
        /*0024*/ 	.byte	0x04, 0x11
        /*0026*/ 	.short	(.L_8 - .L_7)
	.align		4
.L_7:
        /*0028*/ 	.word	index@(_Z18mem_transfer_test2Pii)
        /*002c*/ 	.word	0x00000010


	//----- nvinfo : EIATTR_MIN_STACK_SIZE
	.align		4
.L_8:
        /*0030*/ 	.byte	0x04, 0x12
        /*0032*/ 	.short	(.L_10 - .L_9)
	.align		4
.L_9:
        /*0034*/ 	.word	index@(_Z18mem_transfer_test2Pii)
        /*0038*/ 	.word	0x00000010


	//----- nvinfo : EIATTR_MIN_STACK_SIZE
	.align		4
.L_10:
        /*003c*/ 	.byte	0x04, 0x12
        /*003e*/ 	.short	(.L_12 - .L_11)
	.align		4
.L_11:
        /*0040*/ 	.word	index@(_Z17mem_transfer_testPi)
        /*0044*/ 	.word	0x00000010
.L_12:


//--------------------- .nv.compat                --------------------------
	.section	.nv.compat,"",@"SHT_CUDA_COMPAT_INFO"
	.align	4
        /*0000*/ 	.byte	0x02, 0x09, 0x00, 0x00, 0x02, 0x02, 0x01, 0x00, 0x02, 0x05, 0x05, 0x00, 0x03, 0x07, 0x01, 0x01
        /*0010*/ 	.byte	0x02, 0x03, 0x00, 0x00, 0x02, 0x06, 0x01, 0x00, 0x04, 0x0b, 0x08, 0x00, 0x09, 0x00, 0x00, 0x00
        /*0020*/ 	.byte	0x00, 0x00, 0x00, 0x00


//--------------------- .nv.info._Z18mem_transfer_test2Pii --------------------------
	.section	.nv.info._Z18mem_transfer_test2Pii,"",@"SHT_CUDA_INFO"
	.sectionflags	@""
	.align	4


	//----- nvinfo : EIATTR_CUDA_API_VERSION
	.align		4
        /*0000*/ 	.byte	0x04, 0x37
        /*0002*/ 	.short	(.L_14 - .L_13)
.L_13:
        /*0004*/ 	.word	0x00000082


	//----- nvinfo : EIATTR_KPARAM_INFO
	.align		4
.L_14:
        /*0008*/ 	.byte	0x04, 0x17
        /*000a*/ 	.short	(.L_16 - .L_15)
.L_15:
        /*000c*/ 	.word	0x00000000
        /*0010*/ 	.short	0x0001
        /*0012*/ 	.short	0x0008
        /*0014*/ 	.byte	0x00, 0xf0, 0x11, 0x00


	//----- nvinfo : EIATTR_KPARAM_INFO
	.align		4
.L_16:
        /*0018*/ 	.byte	0x04, 0x17
        /*001a*/ 	.short	(.L_18 - .L_17)
.L_17:
        /*001c*/ 	.word	0x00000000
        /*0020*/ 	.short	0x0000
        /*0022*/ 	.short	0x0000
        /*0024*/ 	.byte	0x00, 0xf5, 0x21, 0x00


	//----- nvinfo : EIATTR_SPARSE_MMA_MASK
	.align		4
.L_18:
        /*0028*/ 	.byte	0x03, 0x50
        /*002a*/ 	.short	0x0000


	//----- nvinfo : EIATTR_MAXREG_COUNT
	.align		4
        /*002c*/ 	.byte	0x03, 0x1b
        /*002e*/ 	.short	0x00ff


	//----- nvinfo : EIATTR_EXTERNS
	.align		4
        /*0030*/ 	.byte	0x04, 0x0f
        /*0032*/ 	.short	(.L_20 - .L_19)


	//   ....[0]....
	.align		4
.L_19:
        /*0034*/ 	.word	index@(vprintf)


	//----- nvinfo : EIATTR_MERCURY_ISA_VERSION
	.align		4
.L_20:
        /*0038*/ 	.byte	0x03, 0x5f
        /*003a*/ 	.short	0x0101


	//----- nvinfo : EIATTR_VRC_CTA_INIT_COUNT
	.align		4
        /*003c*/ 	.byte	0x02, 0x4a
	.zero		1
	.zero		1


	//----- nvinfo : EIATTR_SYSCALL_OFFSETS
	.align		4
        /*0040*/ 	.byte	0x04, 0x46
        /*0042*/ 	.short	(.L_22 - .L_21)


	//   ....[0]....
.L_21:
        /*0044*/ 	.word	0x00000190


	//----- nvinfo : EIATTR_EXIT_INSTR_OFFSETS
	.align		4
.L_22:
        /*0048*/ 	.byte	0x04, 0x1c
        /*004a*/ 	.short	(.L_24 - .L_23)


	//   ....[0]....
.L_23:
        /*004c*/ 	.word	0x000000c0


	//   ....[1]....
        /*0050*/ 	.word	0x000001a0


	//----- nvinfo : EIATTR_CRS_STACK_SIZE
	.align		4
.L_24:
        /*0054*/ 	.byte	0x04, 0x1e
        /*0056*/ 	.short	(.L_26 - .L_25)
.L_25:
        /*0058*/ 	.word	0x00000000


	//----- nvinfo : EIATTR_CBANK_PARAM_SIZE
	.align		4
.L_26:
        /*005c*/ 	.byte	0x03, 0x19
        /*005e*/ 	.short	0x000c


	//----- nvinfo : EIATTR_PARAM_CBANK
	.align		4
        /*0060*/ 	.byte	0x04, 0x0a
        /*0062*/ 	.short	(.L_28 - .L_27)
	.align		4
.L_27:
        /*0064*/ 	.word	index@(.nv.constant0._Z18mem_transfer_test2Pii)
        /*0068*/ 	.short	0x0380
        /*006a*/ 	.short	0x000c


	//----- nvinfo : EIATTR_SW_WAR
	.align		4
.L_28:
        /*006c*/ 	.byte	0x04, 0x36
        /*006e*/ 	.short	(.L_30 - .L_29)
.L_29:
        /*0070*/ 	.word	0x00000008
.L_30:


//--------------------- .nv.info._Z17mem_transfer_testPi --------------------------
	.section	.nv.info._Z17mem_transfer_testPi,"",@"SHT_CUDA_INFO"
	.sectionflags	@""
	.align	4


	//----- nvinfo : EIATTR_CUDA_API_VERSION
	.align		4
        /*0000*/ 	.byte	0x04, 0x37
        /*0002*/ 	.short	(.L_32 - .L_31)
.L_31:
        /*0004*/ 	.word	0x00000082


	//----- nvinfo : EIATTR_KPARAM_INFO
	.align		4
.L_32:
        /*0008*/ 	.byte	0x04, 0x17
        /*000a*/ 	.short	(.L_34 - .L_33)
.L_33:
        /*000c*/ 	.word	0x00000000
        /*0010*/ 	.short	0x0000
        /*0012*/ 	.short	0x0000
        /*0014*/ 	.byte	0x00, 0xf5, 0x21, 0x00


	//----- nvinfo : EIATTR_SPARSE_MMA_MASK
	.align		4
.L_34:
        /*0018*/ 	.byte	0x03, 0x50
        /*001a*/ 	.short	0x0000


	//----- nvinfo : EIATTR_MAXREG_COUNT
	.align		4
        /*001c*/ 	.byte	0x03, 0x1b
        /*001e*/ 	.short	0x00ff


	//----- nvinfo : EIATTR_EXTERNS
	.align		4
        /*0020*/ 	.byte	0x04, 0x0f
        /*0022*/ 	.short	(.L_36 - .L_35)


	//   ....[0]....
	.align		4
.L_35:
        /*0024*/ 	.word	index@(vprintf)


	//----- nvinfo : EIATTR_MERCURY_ISA_VERSION
	.align		4
.L_36:
        /*0028*/ 	.byte	0x03, 0x5f
        /*002a*/ 	.short	0x0101


	//----- nvinfo : EIATTR_VRC_CTA_INIT_COUNT
	.align		4
        /*002c*/ 	.byte	0x02, 0x4a
	.zero		1
	.zero		1


	//----- nvinfo : EIATTR_SYSCALL_OFFSETS
	.align		4
        /*0030*/ 	.byte	0x04, 0x46
        /*0032*/ 	.short	(.L_38 - .L_37)


	//   ....[0]....
.L_37:
        /*0034*/ 	.word	0x00000160


	//----- nvinfo : EIATTR_EXIT_INSTR_OFFSETS
	.align		4
.L_38:
        /*0038*/ 	.byte	0x04, 0x1c
        /*003a*/ 	.short	(.L_40 - .L_39)


	//   ....[0]....
.L_39:
        /*003c*/ 	.word	0x00000170


	//----- nvinfo : EIATTR_CBANK_PARAM_SIZE
	.align		4
.L_40:
        /*0040*/ 	.byte	0x03, 0x19
        /*0042*/ 	.short	0x0008


	//----- nvinfo : EIATTR_PARAM_CBANK
	.align		4
        /*0044*/ 	.byte	0x04, 0x0a
        /*0046*/ 	.short	(.L_42 - .L_41)
	.align		4
.L_41:
        /*0048*/ 	.word	index@(.nv.constant0._Z17mem_transfer_testPi)
        /*004c*/ 	.short	0x0380
        /*004e*/ 	.short	0x0008


	//----- nvinfo : EIATTR_SW_WAR
	.align		4
.L_42:
        /*0050*/ 	.byte	0x04, 0x36
        /*0052*/ 	.short	(.L_44 - .L_43)
.L_43:
        /*0054*/ 	.word	0x00000008
.L_44:


//--------------------- .nv.callgraph             --------------------------
	.section	.nv.callgraph,"",@"SHT_CUDA_CALLGRAPH"
	.align	4
	.sectionentsize	8
	.align		4
        /*0000*/ 	.word	0x00000000
	.align		4
        /*0004*/ 	.word	0xffffffff
	.align		4
        /*0008*/ 	.word	index@(_Z18mem_transfer_test2Pii)
	.align		4
        /*000c*/ 	.word	index@(vprintf)
	.align		4
        /*0010*/ 	.word	index@(_Z17mem_transfer_testPi)
	.align		4
        /*0014*/ 	.word	index@(vprintf)
	.align		4
        /*0018*/ 	.word	0x00000000
	.align		4
        /*001c*/ 	.word	0xfffffffe
	.align		4
        /*0020*/ 	.word	0x00000000
	.align		4
        /*0024*/ 	.word	0xfffffffd
	.align		4
        /*0028*/ 	.word	0x00000000
	.align		4
        /*002c*/ 	.word	0xfffffffc


//--------------------- .nv.constant4             --------------------------
	.section	.nv.constant4,"a",@progbits
	.align	8
	.align		8
.nv.constant4:
        /*0000*/ 	.dword	vprintf
	.align		8
        /*0008*/ 	.dword	$str


//--------------------- .text._Z18mem_transfer_test2Pii --------------------------
	.section	.text._Z18mem_transfer_test2Pii,"ax",@progbits
	.align	128
        .global         _Z18mem_transfer_test2Pii
        .type           _Z18mem_transfer_test2Pii,@function
        .size           _Z18mem_transfer_test2Pii,(.L_x_4 - _Z18mem_transfer_test2Pii)
        .other          _Z18mem_transfer_test2Pii,@"STO_CUDA_ENTRY STV_DEFAULT"
_Z18mem_transfer_test2Pii:
.text._Z18mem_transfer_test2Pii:
[----:B------:R-:W0:Y:S01]  /*0000*/  LDC R1, c[0x0][0x37c] ;  /* 0x0000df00ff017b82 */ /* 0x000e220000000800 */
[----:B------:R-:W1:Y:S01]  /*0010*/  S2R R10, SR_TID.X ;  /* 0x00000000000a7919 */ /* 0x000e620000002100 */
[----:B------:R-:W2:Y:S06]  /*0020*/  LDCU UR5, c[0x0][0x2fc] ;  /* 0x00005f80ff0577ac */ /* 0x000eac0008000800 */
[----:B------:R-:W1:Y:S01]  /*0030*/  S2UR UR6, SR_CTAID.X ;  /* 0x00000000000679c3 */ /* 0x000e620000002500 */
[----:B0-----:R-:W-:Y:S01]  /*0040*/  VIADD R1, R1, 0xfffffff0 ;  /* 0xfffffff001017836 */ /* 0x001fe20000000000 */
[----:B------:R-:W0:Y:S01]  /*0050*/  LDCU UR7, c[0x0][0x388] ;  /* 0x00007100ff0777ac */ /* 0x000e220008000800 */
[----:B------:R-:W3:Y:S05]  /*0060*/  LDCU UR4, c[0x0][0x2f8] ;  /* 0x00005f00ff0477ac */ /* 0x000eea0008000800 */
[----:B------:R-:W1:Y:S01]  /*0070*/  LDC R11, c[0x0][0x360] ;  /* 0x0000d800ff0b7b82 */ /* 0x000e620000000800 */
[----:B---3--:R-:W-:-:S05]  /*0080*/  IADD3 R6, P1, PT, R1, UR4, RZ ;  /* 0x0000000401067c10 */ /* 0x008fca000ff3e0ff */
[----:B--2---:R-:W-:Y:S02]  /*0090*/  IMAD.X R7, RZ, RZ, UR5, P1 ;  /* 0x00000005ff077e24 */ /* 0x004fe400088e06ff */
[----:B-1----:R-:W-:-:S05]  /*00a0*/  IMAD R11, R11, UR6, R10 ;  /* 0x000000060b0b7c24 */ /* 0x002fca000f8e020a */
[----:B0-----:R-:W-:-:S13]  /*00b0*/  ISETP.GE.AND P0, PT, R11, UR7, PT ;  /* 0x000000070b007c0c */ /* 0x001fda000bf06270 */
[----:B------:R-:W-:Y:S05]  /*00c0*/  @P0 EXIT ;  /* 0x000000000000094d */ /* 0x000fea0003800000 */
[----:B------:R-:W0:Y:S01]  /*00d0*/  LDC.64 R2, c[0x0][0x380] ;  /* 0x0000e000ff027b82 */ /* 0x000e220000000a00 */
[----:B------:R-:W1:Y:S01]  /*00e0*/  LDCU.64 UR4, c[0x0][0x358] ;  /* 0x00006b00ff0477ac */ /* 0x000e620008000a00 */
[----:B0-----:R-:W-:-:S06]  /*00f0*/  IMAD.WIDE R2, R11, 0x4, R2 ;  /* 0x000000040b027825 */ /* 0x001fcc00078e0202 */
[----:B-1----:R-:W2:Y:S01]  /*0100*/  LDG.E R2, desc[UR4][R2.64] ;  /* 0x0000000402027981 */ /* 0x002ea2000c1e1900 */
[----:B------:R-:W-:Y:S01]  /*0110*/  MOV R0, 0x0 ;  /* 0x0000000000007802 */ /* 0x000fe20000000f00 */
[----:B------:R-:W0:Y:S02]  /*0120*/  LDCU.64 UR4, c[0x4][0x8] ;  /* 0x01000100ff0477ac */ /* 0x000e240008000a00 */
[----:B------:R1:W-:Y:S01]  /*0130*/  STL.64 [R1], R10 ;  /* 0x0000000a01007387 */ /* 0x0003e20000100a00 */
[----:B------:R1:W3:Y:S01]  /*0140*/  LDC.64 R8, c[0x4][R0] ;  /* 0x0100000000087b82 */ /* 0x0002e20000000a00 */
[----:B0-----:R-:W-:Y:S01]  /*0150*/  MOV R4, UR4 ;  /* 0x0000000400047c02 */ /* 0x001fe20008000f00 */
[----:B------:R-:W-:Y:S01]  /*0160*/  IMAD.U32 R5, RZ, RZ, UR5 ;  /* 0x00000005ff057e24 */ /* 0x000fe2000f8e00ff */
[----:B--23--:R1:W-:Y:S06]  /*0170*/  STL [R1+0x8], R2 ;  /* 0x0000080201007387 */ /* 0x00c3ec0000100800 */
[----:B------:R-:W-:-:S07]  /*0180*/  LEPC R20, `(.L_x_0) ;  /* 0x000000001014794e */ /* 0x000fce0000000000 */
[----:B-1----:R-:W-:Y:S05]  /*0190*/  CALL.ABS.NOINC R8 ;  /* 0x0000000008007343 */ /* 0x002fea0003c00000 */
.L_x_0:
[----:B------:R-:W-:Y:S05]  /*01a0*/  EXIT ;  /* 0x000000000000794d */ /* 0x000fea0003800000 */
.L_x_1:
[----:B------:R-:W-:-:S00]  /*01b0*/  BRA `(.L_x_1) ;  /* 0xfffffffc00fc7947 */ /* 0x000fc0000383ffff */
[----:B------:R-:W-:-:S00]  /*01c0*/  NOP ;  /* 0x0000000000007918 */ /* 0x000fc00000000000 */
        /* <DEDUP_REMOVED lines=11> */
.L_x_4:


//--------------------- .text._Z17mem_transfer_testPi --------------------------
	.section	.text._Z17mem_transfer_testPi,"ax",@progbits
	.align	128
        .global         _Z17mem_transfer_testPi
        .type           _Z17mem_transfer_testPi,@function
        .size           _Z17mem_transfer_testPi,(.L_x_5 - _Z17mem_transfer_testPi)
        .other          _Z17mem_transfer_testPi,@"STO_CUDA_ENTRY STV_DEFAULT"
_Z17mem_transfer_testPi:
.text._Z17mem_transfer_testPi:
[----:B------:R-:W0:Y:S01]  /*0000*/  LDC R1, c[0x0][0x37c] ;  /* 0x0000df00ff017b82 */ /* 0x000e220000000800 */
[----:B------:R-:W1:Y:S01]  /*0010*/  S2R R10, SR_TID.X ;  /* 0x00000000000a7919 */ /* 0x000e620000002100 */
[----:B------:R-:W2:Y:S06]  /*0020*/  LDCU UR6, c[0x0][0x2fc] ;  /* 0x00005f80ff0677ac */ /* 0x000eac0008000800 */
[----:B------:R-:W1:Y:S01]  /*0030*/  S2UR UR7, SR_CTAID.X ;  /* 0x00000000000779c3 */ /* 0x000e620000002500 */
[----:B0-----:R-:W-:Y:S01]  /*0040*/  VIADD R1, R1, 0xfffffff0 ;  /* 0xfffffff001017836 */ /* 0x001fe20000000000 */
[----:B------:R-:W0:Y:S06]  /*0050*/  LDCU.64 UR4, c[0x0][0x358] ;  /* 0x00006b00ff0477ac */ /* 0x000e2c0008000a00 */
[----:B------:R-:W3:Y:S01]  /*0060*/  LDC.64 R2, c[0x0][0x380] ;  /* 0x0000e000ff027b82 */ /* 0x000ee20000000a00 */
[----:B------:R-:W-:Y:S01]  /*0070*/  MOV R0, 0x0 ;  /* 0x0000000000007802 */ /* 0x000fe20000000f00 */
[----:B------:R-:W4:Y:S06]  /*0080*/  LDCU.64 UR8, c[0x4][0x8] ;  /* 0x01000100ff0877ac */ /* 0x000f2c0008000a00 */
[----:B------:R-:W1:Y:S02]  /*0090*/  LDC R11, c[0x0][0x360] ;  /* 0x0000d800ff0b7b82 */ /* 0x000e640000000800 */
[----:B-1----:R-:W-:-:S04]  /*00a0*/  IMAD R11, R11, UR7, R10 ;  /* 0x000000070b0b7c24 */ /* 0x002fc8000f8e020a */
[----:B---3--:R-:W-:-:S06]  /*00b0*/  IMAD.WIDE R2, R11, 0x4, R2 ;  /* 0x000000040b027825 */ /* 0x008fcc00078e0202 */
[----:B0-----:R-:W3:Y:S01]  /*00c0*/  LDG.E R2, desc[UR4][R2.64] ;  /* 0x0000000402027981 */ /* 0x001ee2000c1e1900 */
[----:B------:R-:W0:Y:S01]  /*00d0*/  LDCU UR4, c[0x0][0x2f8] ;  /* 0x00005f00ff0477ac */ /* 0x000e220008000800 */
[----:B------:R1:W1:Y:S01]  /*00e0*/  LDC.64 R8, c[0x4][R0] ;  /* 0x0100000000087b82 */ /* 0x0002620000000a00 */
[----:B----4-:R-:W-:Y:S01]  /*00f0*/  IMAD.U32 R4, RZ, RZ, UR8 ;  /* 0x00000008ff047e24 */ /* 0x010fe2000f8e00ff */
[----:B------:R4:W-:Y:S01]  /*0100*/  STL.64 [R1], R10 ;  /* 0x0000000a01007387 */ /* 0x0009e20000100a00 */
[----:B------:R-:W-:Y:S02]  /*0110*/  MOV R5, UR9 ;  /* 0x0000000900057c02 */ /* 0x000fe40008000f00 */
[----:B0-----:R-:W-:-:S04]  /*0120*/  IADD3 R6, P0, PT, R1, UR4, RZ ;  /* 0x0000000401067c10 */ /* 0x001fc8000ff1e0ff */
[----:B--2---:R-:W-:Y:S01]  /*0130*/  IADD3.X R7, PT, PT, RZ, UR6, RZ, P0, !PT ;  /* 0x00000006ff077c10 */ /* 0x004fe200087fe4ff */
[----:B-1-3--:R4:W-:Y:S08]  /*0140*/  STL [R1+0x8], R2 ;  /* 0x0000080201007387 */ /* 0x00a9f00000100800 */
[----:B------:R-:W-:-:S07]  /*0150*/  LEPC R20, `(.L_x_2) ;  /* 0x000000001014794e */ /* 0x000fce0000000000 */
[----:B----4-:R-:W-:Y:S05]  /*0160*/  CALL.ABS.NOINC R8 ;  /* 0x0000000008007343 */ /* 0x010fea0003c00000 */
.L_x_2:
[----:B------:R-:W-:Y:S05]  /*0170*/  EXIT ;  /* 0x000000000000794d */ /* 0x000fea0003800000 */
.L_x_3:
        /* <DEDUP_REMOVED lines=16> */
.L_x_5:


//--------------------- .nv.global.init           --------------------------
	.section	.nv.global.init,"aw",@progbits
.nv.global.init:
	.type		$str,@object
	.size		$str,(.L_0 - $str)
$str:
        /*0000*/ 	.byte	0x74, 0x68, 0x72, 0x65, 0x61, 0x64, 0x20, 0x49, 0x44, 0x3a, 0x20, 0x25, 0x64, 0x2c, 0x20, 0x67
        /*0010*/ 	.byte	0x72, 0x69, 0x64, 0x20, 0x49, 0x44, 0x3a, 0x20, 0x25, 0x64, 0x2c, 0x20, 0x76, 0x61, 0x6c, 0x75
        /*0020*/ 	.byte	0x65, 0x3a, 0x20, 0x25, 0x64, 0x0a, 0x00
.L_0:


//--------------------- .nv.shared.reserved.0     --------------------------
	.section	.nv.shared.reserved.0,"aw",@nobits
	.weak		__nv_reservedSMEM_offset_0_alias
	.size		__nv_reservedSMEM_offset_0_alias, 0, 64
	.other		__nv_reservedSMEM_offset_0_alias,@"STO_CUDA_RESERVED_SHARED STV_DEFAULT"
__nv_reservedSMEM_offset_0_alias:
	.zero		0
	.zero		64


//--------------------- .nv.constant0._Z18mem_transfer_test2Pii --------------------------
	.section	.nv.constant0._Z18mem_transfer_test2Pii,"a",@progbits
	.sectionflags	@""
	.align	4
.nv.constant0._Z18mem_transfer_test2Pii:
	.zero		908


//--------------------- .nv.constant0._Z17mem_transfer_testPi --------------------------
	.section	.nv.constant0._Z17mem_transfer_testPi,"a",@progbits
	.sectionflags	@""
	.align	4
.nv.constant0._Z17mem_transfer_testPi:
	.zero		904


//--------------------- SYMBOLS --------------------------

	.type		.nv.reservedSmem.offset0,@object
	.size		.nv.reservedSmem.offset0,0x4
	.type		vprintf,@function
